	.headerflags	@"EF_CUDA_TEXMODE_UNIFIED EF_CUDA_64BIT_ADDRESS EF_CUDA_ACCELERATORS EF_CUDA_SM90 EF_CUDA_VIRTUAL_SM(EF_CUDA_SM90)"
	.elftype	@"ET_EXEC"


//--------------------- .nv.info                  --------------------------
	.section	.nv.info,"",@"SHT_CUDA_INFO"
	.align	4


	//----- nvinfo : EIATTR_REGCOUNT
	.align		4
        /*0000*/ 	.byte	0x04, 0x2f
        /*0002*/ 	.short	(.L_3 - .L_2)
	.align		4
.L_2:
        /*0004*/ 	.word	index@(triton_poi_fused__native_batch_norm_legit_no_training_relu_7)
        /*0008*/ 	.word	0x00000016


	//----- nvinfo : EIATTR_MIN_STACK_SIZE
	.align		4
.L_3:
        /*000c*/ 	.byte	0x04, 0x12
        /*000e*/ 	.short	(.L_5 - .L_4)
	.align		4
.L_4:
        /*0010*/ 	.word	index@(triton_poi_fused__native_batch_norm_legit_no_training_relu_7)
        /*0014*/ 	.word	0x00000000


	//----- nvinfo : EIATTR_FRAME_SIZE
	.align		4
.L_5:
        /*0018*/ 	.byte	0x04, 0x11
        /*001a*/ 	.short	(.L_7 - .L_6)
	.align		4
.L_6:
        /*001c*/ 	.word	index@(triton_poi_fused__native_batch_norm_legit_no_training_relu_7)
        /*0020*/ 	.word	0x00000000


	//----- nvinfo : EIATTR_MIN_STACK_SIZE
	.align		4
.L_7:
        /*0024*/ 	.byte	0x04, 0x12
        /*0026*/ 	.short	(.L_9 - .L_8)
	.align		4
.L_8:
        /*0028*/ 	.word	index@(triton_poi_fused__native_batch_norm_legit_no_training_relu_7)
        /*002c*/ 	.word	0x00000000
.L_9:


//--------------------- .nv.info.triton_poi_fused__native_batch_norm_legit_no_training_relu_7 --------------------------
	.section	.nv.info.triton_poi_fused__native_batch_norm_legit_no_training_relu_7,"",@"SHT_CUDA_INFO"
	.sectionflags	@""
	.align	4


	//----- nvinfo : EIATTR_CUDA_API_VERSION
	.align		4
        /*0000*/ 	.byte	0x04, 0x37
        /*0002*/ 	.short	(.L_11 - .L_10)
.L_10:
        /*0004*/ 	.word	0x0000007c


	//----- nvinfo : EIATTR_KPARAM_INFO
	.align		4
.L_11:
        /*0008*/ 	.byte	0x04, 0x17
        /*000a*/ 	.short	(.L_13 - .L_12)
.L_12:
        /*000c*/ 	.word	0x00000000
        /*0010*/ 	.short	0x0006
        /*0012*/ 	.short	0x0030
        /*0014*/ 	.byte	0x00, 0xf0, 0x11, 0x00


	//----- nvinfo : EIATTR_KPARAM_INFO
	.align		4
.L_13:
        /*0018*/ 	.byte	0x04, 0x17
        /*001a*/ 	.short	(.L_15 - .L_14)
.L_14:
        /*001c*/ 	.word	0x00000000
        /*0020*/ 	.short	0x0005
        /*0022*/ 	.short	0x0028
        /*0024*/ 	.byte	0x00, 0xf4, 0x21, 0x00


	//----- nvinfo : EIATTR_KPARAM_INFO
	.align		4
.L_15:
        /*0028*/ 	.byte	0x04, 0x17
        /*002a*/ 	.short	(.L_17 - .L_16)
.L_16:
        /*002c*/ 	.word	0x00000000
        /*0030*/ 	.short	0x0004
        /*0032*/ 	.short	0x0020
        /*0034*/ 	.byte	0x00, 0xf4, 0x21, 0x00


	//----- nvinfo : EIATTR_KPARAM_INFO
	.align		4
.L_17:
        /*0038*/ 	.byte	0x04, 0x17
        /*003a*/ 	.short	(.L_19 - .L_18)
.L_18:
        /*003c*/ 	.word	0x00000000
        /*0040*/ 	.short	0x0003
        /*0042*/ 	.short	0x0018
        /*0044*/ 	.byte	0x00, 0xf4, 0x21, 0x00


	//----- nvinfo : EIATTR_KPARAM_INFO
	.align		4
.L_19:
        /*0048*/ 	.byte	0x04, 0x17
        /*004a*/ 	.short	(.L_21 - .L_20)
.L_20:
        /*004c*/ 	.word	0x00000000
        /*0050*/ 	.short	0x0002
        /*0052*/ 	.short	0x0010
        /*0054*/ 	.byte	0x00, 0xf4, 0x21, 0x00


	//----- nvinfo : EIATTR_KPARAM_INFO
	.align		4
.L_21:
        /*0058*/ 	.byte	0x04, 0x17
        /*005a*/ 	.short	(.L_23 - .L_22)
.L_22:
        /*005c*/ 	.word	0x00000000
        /*0060*/ 	.short	0x0001
        /*0062*/ 	.short	0x0008
        /*0064*/ 	.byte	0x00, 0xf4, 0x21, 0x00


	//----- nvinfo : EIATTR_KPARAM_INFO
	.align		4
.L_23:
        /*0068*/ 	.byte	0x04, 0x17
        /*006a*/ 	.short	(.L_25 - .L_24)
.L_24:
        /*006c*/ 	.word	0x00000000
        /*0070*/ 	.short	0x0000
        /*0072*/ 	.short	0x0000
        /*0074*/ 	.byte	0x00, 0xf4, 0x21, 0x00


	//----- nvinfo : EIATTR_SPARSE_MMA_MASK
	.align		4
.L_25:
        /*0078*/ 	.byte	0x03, 0x50
        /*007a*/ 	.short	0x0000


	//----- nvinfo : EIATTR_MAXREG_COUNT
	.align		4
        /*007c*/ 	.byte	0x03, 0x1b
        /*007e*/ 	.short	0x00ff


	//----- nvinfo : EIATTR_EXIT_INSTR_OFFSETS
	.align		4
        /*0080*/ 	.byte	0x04, 0x1c
        /*0082*/ 	.short	(.L_27 - .L_26)


	//   ....[0]....
.L_26:
        /*0084*/ 	.word	0x00000490


	//   ....[1]....
        /*0088*/ 	.word	0x000004b0


	//----- nvinfo : EIATTR_REQNTID
	.align		4
.L_27:
        /*008c*/ 	.byte	0x04, 0x10
        /*008e*/ 	.short	(.L_29 - .L_28)
.L_28:
        /*0090*/ 	.word	0x00000080
        /*0094*/ 	.word	0x00000001
        /*0098*/ 	.word	0x00000001


	//----- nvinfo : EIATTR_CBANK_PARAM_SIZE
	.align		4
.L_29:
        /*009c*/ 	.byte	0x03, 0x19
        /*009e*/ 	.short	0x0034


	//----- nvinfo : EIATTR_PARAM_CBANK
	.align		4
        /*00a0*/ 	.byte	0x04, 0x0a
        /*00a2*/ 	.short	(.L_31 - .L_30)
	.align		4
.L_30:
        /*00a4*/ 	.word	index@(.nv.constant0.triton_poi_fused__native_batch_norm_legit_no_training_relu_7)
        /*00a8*/ 	.short	0x0210
        /*00aa*/ 	.short	0x0034


	//----- nvinfo : EIATTR_SW_WAR
	.align		4
.L_31:
        /*00ac*/ 	.byte	0x04, 0x36
        /*00ae*/ 	.short	(.L_33 - .L_32)
.L_32:
        /*00b0*/ 	.word	0x00000008
.L_33:


//--------------------- .nv.callgraph             --------------------------
	.section	.nv.callgraph,"",@"SHT_CUDA_CALLGRAPH"
	.align	4
	.sectionentsize	8
	.align		4
        /*0000*/ 	.word	0x00000000
	.align		4
        /*0004*/ 	.word	0xffffffff
	.align		4
        /*0008*/ 	.word	0x00000000
	.align		4
        /*000c*/ 	.word	0xfffffffe
	.align		4
        /*0010*/ 	.word	0x00000000
	.align		4
        /*0014*/ 	.word	0xfffffffd
	.align		4
        /*0018*/ 	.word	0x00000000
	.align		4
        /*001c*/ 	.word	0xfffffffc


//--------------------- .nv.constant4             --------------------------
	.section	.nv.constant4,"a",@progbits
	.align	8
	.align		8
.nv.constant4:
        /*0000*/ 	.dword	_$_str
	.align		8
        /*0008*/ 	.dword	_$_str_$_2


//--------------------- .text.triton_poi_fused__native_batch_norm_legit_no_training_relu_7 --------------------------
	.section	.text.triton_poi_fused__native_batch_norm_legit_no_training_relu_7,"ax",@progbits
	.align	128
        .global         triton_poi_fused__native_batch_norm_legit_no_training_relu_7
        .type           triton_poi_fused__native_batch_norm_legit_no_training_relu_7,@function
        .size           triton_poi_fused__native_batch_norm_legit_no_training_relu_7,(.L_x_1 - triton_poi_fused__native_batch_norm_legit_no_training_relu_7)
        .other          triton_poi_fused__native_batch_norm_legit_no_training_relu_7,@"STO_CUDA_ENTRY STV_DEFAULT"
triton_poi_fused__native_batch_norm_legit_no_training_relu_7:
.text.triton_poi_fused__native_batch_norm_legit_no_training_relu_7:
[----:B------:R-:W0:Y:S01]  /*0000*/  LDC R1, c[0x0][0x28] ;  /* 0x00000a00ff017b82 */ /* 0x000e220000000800 */
[----:B------:R-:W1:Y:S07]  /*0010*/  S2R R0, SR_TID.X ;  /* 0x0000000000007919 */ /* 0x000e6e0000002100 */
[----:B------:R-:W2:Y:S01]  /*0020*/  LDC.64 R8, c[0x0][0x220] ;  /* 0x00008800ff087b82 */ /* 0x000ea20000000a00 */
[----:B------:R-:W-:Y:S01]  /*0030*/  ULDC.64 UR4, c[0x0][0x208] ;  /* 0x0000820000047ab9 */ /* 0x000fe20000000a00 */
[----:B------:R-:W3:Y:S06]  /*0040*/  S2R R5, SR_CTAID.X ;  /* 0x0000000000057919 */ /* 0x000eec0000002500 */
[----:B------:R-:W4:Y:S08]  /*0050*/  LDC.64 R14, c[0x0][0x218] ;  /* 0x00008600ff0e7b82 */ /* 0x000f300000000a00 */
[----:B------:R-:W5:Y:S08]  /*0060*/  LDC.64 R12, c[0x0][0x210] ;  /* 0x00008400ff0c7b82 */ /* 0x000f700000000a00 */
[----:B------:R-:W4:Y:S01]  /*0070*/  LDC.64 R16, c[0x0][0x228] ;  /* 0x00008a00ff107b82 */ /* 0x000f220000000a00 */
[----:B-1----:R-:W-:-:S07]  /*0080*/  SHF.L.U32 R0, R0, 0x1, RZ ;  /* 0x0000000100007819 */ /* 0x002fce00000006ff */
[----:B------:R-:W1:Y:S01]  /*0090*/  LDC.64 R18, c[0x0][0x230] ;  /* 0x00008c00ff127b82 */ /* 0x000e620000000a00 */
[----:B---3--:R-:W-:Y:S02]  /*00a0*/  SHF.R.S32.HI R3, RZ, 0x17, R5 ;  /* 0x00000017ff037819 */ /* 0x008fe40000011405 */
[----:B------:R-:W-:Y:S02]  /*00b0*/  LOP3.LUT R0, R0, 0xfe, RZ, 0xc0, !PT ;  /* 0x000000fe00007812 */ /* 0x000fe400078ec0ff */
[----:B------:R-:W-:Y:S02]  /*00c0*/  SGXT R3, R3, 0x1 ;  /* 0x000000010303781a */ /* 0x000fe40000000200 */
[----:B------:R-:W-:-:S04]  /*00d0*/  LEA R0, R5, R0, 0x8 ;  /* 0x0000000005007211 */ /* 0x000fc800078e40ff */
[----:B------:R-:W-:Y:S02]  /*00e0*/  LEA.HI R3, R3, R0, RZ, 0x2 ;  /* 0x0000000003037211 */ /* 0x000fe400078f10ff */
[----:B------:R-:W-:Y:S02]  /*00f0*/  ISETP.GE.AND P0, PT, R0, 0x180, PT ;  /* 0x000001800000780c */ /* 0x000fe40003f06270 */
[----:B------:R-:W-:-:S05]  /*0100*/  SHF.R.S32.HI R3, RZ, 0x2, R3 ;  /* 0x00000002ff037819 */ /* 0x000fca0000011403 */
[----:B------:R-:W-:-:S05]  /*0110*/  IMAD.HI R2, R3, 0x2aaaaaab, RZ ;  /* 0x2aaaaaab03027827 */ /* 0x000fca00078e02ff */
[----:B------:R-:W-:-:S04]  /*0120*/  SHF.R.U32.HI R5, RZ, 0x1f, R2 ;  /* 0x0000001fff057819 */ /* 0x000fc80000011602 */
[----:B------:R-:W-:Y:S02]  /*0130*/  LEA.HI R2, R2, R5, RZ, 0x1e ;  /* 0x0000000502027211 */ /* 0x000fe400078ff0ff */
[----:B------:R-:W-:-:S03]  /*0140*/  CS2R R4, SRZ ;  /* 0x0000000000047805 */ /* 0x000fc6000001ff00 */
[----:B------:R-:W-:-:S04]  /*0150*/  IMAD R11, R2, -0x18, R3 ;  /* 0xffffffe8020b7824 */ /* 0x000fc800078e0203 */
[----:B--2---:R-:W-:-:S05]  /*0160*/  IMAD.WIDE R8, R11, 0x4, R8 ;  /* 0x000000040b087825 */ /* 0x004fca00078e0208 */
[----:B------:R-:W2:Y:S04]  /*0170*/  @!P0 LDG.E.EL R4, desc[UR4][R8.64] ;  /* 0x0000000408048981 */ /* 0x000ea8000c2e1900 */
[----:B------:R3:W2:Y:S01]  /*0180*/  @!P0 LDG.E.EL R5, desc[UR4][R8.64] ;  /* 0x0000000408058981 */ /* 0x0006a2000c2e1900 */
[----:B------:R-:W-:Y:S02]  /*0190*/  CS2R R6, SRZ ;  /* 0x0000000000067805 */ /* 0x000fe4000001ff00 */
[----:B------:R-:W-:Y:S01]  /*01a0*/  CS2R R2, SRZ ;  /* 0x0000000000027805 */ /* 0x000fe2000001ff00 */
[----:B----4-:R-:W-:-:S04]  /*01b0*/  IMAD.WIDE R14, R11, 0x4, R14 ;  /* 0x000000040b0e7825 */ /* 0x010fc800078e020e */
[----:B-----5:R-:W-:Y:S01]  /*01c0*/  IMAD.WIDE R12, R0, 0x4, R12 ;  /* 0x00000004000c7825 */ /* 0x020fe200078e020c */
[----:B------:R-:W4:Y:S01]  /*01d0*/  @!P0 LDG.E.EL R7, desc[UR4][R14.64] ;  /* 0x000000040e078981 */ /* 0x000f22000c2e1900 */
[----:B---3--:R-:W-:Y:S02]  /*01e0*/  CS2R R8, SRZ ;  /* 0x0000000000087805 */ /* 0x008fe4000001ff00 */
[C---:B0-----:R-:W-:Y:S01]  /*01f0*/  IMAD.WIDE R16, R11.reuse, 0x4, R16 ;  /* 0x000000040b107825 */ /* 0x041fe200078e0210 */
[----:B------:R0:W3:Y:S03]  /*0200*/  @!P0 LDG.E.EL R6, desc[UR4][R14.64] ;  /* 0x000000040e068981 */ /* 0x0000e6000c2e1900 */
[----:B-1----:R-:W-:Y:S01]  /*0210*/  IMAD.WIDE R18, R11, 0x4, R18 ;  /* 0x000000040b127825 */ /* 0x002fe200078e0212 */
[----:B------:R1:W4:Y:S01]  /*0220*/  @!P0 LDG.E.64 R2, desc[UR4][R12.64] ;  /* 0x000000040c028981 */ /* 0x000322000c1e1b00 */
[----:B------:R-:W-:-:S03]  /*0230*/  CS2R R10, SRZ ;  /* 0x00000000000a7805 */ /* 0x000fc6000001ff00 */
[----:B------:R-:W5:Y:S04]  /*0240*/  @!P0 LDG.E.EL R9, desc[UR4][R18.64] ;  /* 0x0000000412098981 */ /* 0x000f68000c2e1900 */
[----:B------:R-:W5:Y:S04]  /*0250*/  @!P0 LDG.E.EL R10, desc[UR4][R16.64] ;  /* 0x00000004100a8981 */ /* 0x000f68000c2e1900 */
[----:B------:R-:W3:Y:S04]  /*0260*/  @!P0 LDG.E.EL R11, desc[UR4][R16.64] ;  /* 0x00000004100b8981 */ /* 0x000ee8000c2e1900 */
[----:B------:R-:W3:Y:S01]  /*0270*/  @!P0 LDG.E.EL R8, desc[UR4][R18.64] ;  /* 0x0000000412088981 */ /* 0x000ee2000c2e1900 */
[----:B0-----:R-:W-:Y:S01]  /*0280*/  HFMA2.MMA R14, -RZ, RZ, 1.625, 0 ;  /* 0x3e800000ff0e7435 */ /* 0x001fe200000001ff */
[----:B--2---:R-:W-:Y:S01]  /*0290*/  FADD R4, R4, 9.9999997473787516356e-06 ;  /* 0x3727c5ac04047421 */ /* 0x004fe20000000000 */
[----:B------:R-:W-:-:S03]  /*02a0*/  FADD R5, R5, 9.9999997473787516356e-06 ;  /* 0x3727c5ac05057421 */ /* 0x000fc60000000000 */
[----:B-1----:R-:W0:Y:S08]  /*02b0*/  MUFU.SQRT R12, R4 ;  /* 0x00000004000c7308 */ /* 0x002e300000002000 */
[----:B------:R1:W2:Y:S01]  /*02c0*/  MUFU.SQRT R13, R5 ;  /* 0x00000005000d7308 */ /* 0x0002a20000002000 */
[C---:B0-----:R-:W-:Y:S02]  /*02d0*/  FSETP.GT.AND P1, PT, R12.reuse, 8.50705917302346158658e+37, PT ;  /* 0x7e8000000c00780b */ /* 0x041fe40003f24000 */
[----:B------:R-:W-:Y:S01]  /*02e0*/  FSETP.GEU.AND P3, PT, R12, 1.175494350822287508e-38, PT ;  /* 0x008000000c00780b */ /* 0x000fe20003f6e000 */
[----:B-1----:R-:W0:Y:S01]  /*02f0*/  LDC.64 R4, c[0x0][0x238] ;  /* 0x00008e00ff047b82 */ /* 0x002e220000000a00 */
[----:B--2---:R-:W-:-:S02]  /*0300*/  FSETP.GT.AND P2, PT, R13, 8.50705917302346158658e+37, PT ;  /* 0x7e8000000d00780b */ /* 0x004fc40003f44000 */
[----:B------:R-:W-:-:S07]  /*0310*/  FSETP.GEU.AND P4, PT, R13, 1.175494350822287508e-38, PT ;  /* 0x008000000d00780b */ /* 0x000fce0003f8e000 */
[----:B------:R-:W-:-:S04]  /*0320*/  @P1 FMUL R12, R12, 0.25 ;  /* 0x3e8000000c0c1820 */ /* 0x000fc80000400000 */
[----:B------:R-:W-:Y:S01]  /*0330*/  @!P3 FMUL R12, R12, 16777216 ;  /* 0x4b8000000c0cb820 */ /* 0x000fe20000400000 */
[----:B------:R-:W-:-:S04]  /*0340*/  @P2 FMUL R13, R13, 0.25 ;  /* 0x3e8000000d0d2820 */ /* 0x000fc80000400000 */
[----:B------:R-:W-:Y:S01]  /*0350*/  @!P4 FMUL R13, R13, 16777216 ;  /* 0x4b8000000d0dc820 */ /* 0x000fe20000400000 */
[----:B------:R-:W1:Y:S01]  /*0360*/  MUFU.RCP R12, R12 ;  /* 0x0000000c000c7308 */ /* 0x000e620000001000 */
[----:B------:R-:W-:-:S07]  /*0370*/  FSEL R15, R14, 1, P1 ;  /* 0x3f8000000e0f7808 */ /* 0x000fce0000800000 */
[----:B------:R-:W2:Y:S01]  /*0380*/  MUFU.RCP R13, R13 ;  /* 0x0000000d000d7308 */ /* 0x000ea20000001000 */
[----:B------:R-:W-:Y:S01]  /*0390*/  FSEL R14, R14, 1, P2 ;  /* 0x3f8000000e0e7808 */ /* 0x000fe20001000000 */
[----:B------:R-:W-:-:S04]  /*03a0*/  @!P3 FMUL R15, R15, 16777216 ;  /* 0x4b8000000f0fb820 */ /* 0x000fc80000400000 */
[----:B------:R-:W-:Y:S01]  /*03b0*/  @!P4 FMUL R14, R14, 16777216 ;  /* 0x4b8000000e0ec820 */ /* 0x000fe20000400000 */
[----:B----4-:R-:W-:Y:S01]  /*03c0*/  FADD R2, -R7, R2 ;  /* 0x0000000207027221 */ /* 0x010fe20000000100 */
[----:B---3--:R-:W-:Y:S01]  /*03d0*/  FADD R3, -R6, R3 ;  /* 0x0000000306037221 */ /* 0x008fe20000000100 */
[----:B-1----:R-:W-:Y:S01]  /*03e0*/  FMUL R15, R12, R15 ;  /* 0x0000000f0c0f7220 */ /* 0x002fe20000400000 */
[----:B--2---:R-:W-:-:S03]  /*03f0*/  FMUL R14, R13, R14 ;  /* 0x0000000e0d0e7220 */ /* 0x004fc60000400000 */
[----:B------:R-:W-:Y:S01]  /*0400*/  FMUL R2, R2, R15 ;  /* 0x0000000f02027220 */ /* 0x000fe20000400000 */
[----:B------:R-:W-:-:S03]  /*0410*/  FMUL R3, R3, R14 ;  /* 0x0000000e03037220 */ /* 0x000fc60000400000 */
[----:B-----5:R-:W-:Y:S01]  /*0420*/  FFMA R2, R2, R10, R9 ;  /* 0x0000000a02027223 */ /* 0x020fe20000000009 */
[----:B------:R-:W-:-:S04]  /*0430*/  FFMA R3, R3, R11, R8 ;  /* 0x0000000b03037223 */ /* 0x000fc80000000008 */
[----:B------:R-:W-:Y:S02]  /*0440*/  FSETP.GEU.AND P1, PT, R2, RZ, PT ;  /* 0x000000ff0200720b */ /* 0x000fe40003f2e000 */
[C---:B------:R-:W-:Y:S01]  /*0450*/  FSETP.GEU.AND P2, PT, R3.reuse, RZ, PT ;  /* 0x000000ff0300720b */ /* 0x040fe20003f4e000 */
[----:B0-----:R-:W-:Y:S01]  /*0460*/  IMAD.WIDE R4, R0, 0x4, R4 ;  /* 0x0000000400047825 */ /* 0x001fe200078e0204 */
[----:B------:R-:W-:Y:S02]  /*0470*/  FSEL R2, R2, RZ, P1 ;  /* 0x000000ff02027208 */ /* 0x000fe40000800000 */
[----:B------:R-:W-:Y:S01]  /*0480*/  FSEL R3, R3, RZ, P2 ;  /* 0x000000ff03037208 */ /* 0x000fe20001000000 */
[----:B------:R-:W-:Y:S08]  /*0490*/  @P0 EXIT ;  /* 0x000000000000094d */ /* 0x000ff00003800000 */
[----:B------:R-:W-:Y:S01]  /*04a0*/  STG.E.64 desc[UR4][R4.64], R2 ;  /* 0x0000000204007986 */ /* 0x000fe2000c101b04 */
[----:B------:R-:W-:Y:S05]  /*04b0*/  EXIT ;  /* 0x000000000000794d */ /* 0x000fea0003800000 */
.L_x_0:
[----:B------:R-:W-:-:S00]  /*04c0*/  BRA `(.L_x_0) ;  /* 0xfffffffc00fc7947 */ /* 0x000fc0000383ffff */
[----:B------:R-:W-:-:S00]  /*04d0*/  NOP ;  /* 0x0000000000007918 */ /* 0x000fc00000000000 */
        /* <DEDUP_REMOVED lines=10> */
.L_x_1:


//--------------------- .nv.global.init           --------------------------
	.section	.nv.global.init,"aw",@progbits
.nv.global.init:
	.type		_$_str,@object
	.size		_$_str,(_$_str_$_2 - _$_str)
_$_str:
        /*0000*/ 	.byte	0x5f, 0x5f, 0x43, 0x55, 0x44, 0x41, 0x5f, 0x46, 0x54, 0x5a, 0x00
	.type		_$_str_$_2,@object
	.size		_$_str_$_2,(.L_1 - _$_str_$_2)
_$_str_$_2:
        /*000b*/ 	.byte	0x5f, 0x5f, 0x43, 0x55, 0x44, 0x41, 0x5f, 0x50, 0x52, 0x45, 0x43, 0x5f, 0x53, 0x51, 0x52, 0x54
        /*001b*/ 	.byte	0x00
.L_1:


//--------------------- .nv.constant0.triton_poi_fused__native_batch_norm_legit_no_training_relu_7 --------------------------
	.section	.nv.constant0.triton_poi_fused__native_batch_norm_legit_no_training_relu_7,"a",@progbits
	.sectionflags	@""
	.align	4
.nv.constant0.triton_poi_fused__native_batch_norm_legit_no_training_relu_7:
	.zero		580
